//
// Generated by NVIDIA NVVM Compiler
//
// Compiler Build ID: CL-36424714
// Cuda compilation tools, release 13.0, V13.0.88
// Based on NVVM 20.0.0
//

.version 9.0
.target sm_100
.address_size 64

	// .globl	main_kernel
// _ZZ11main_kernelE15PadInput_shared has been demoted
// _ZZ11main_kernelE13weight_shared has been demoted

.visible .entry main_kernel(
	.param .u64 .ptr .align 1 main_kernel_param_0,
	.param .u64 .ptr .align 1 main_kernel_param_1,
	.param .u64 .ptr .align 1 main_kernel_param_2
)
.maxntid 32
{
	.reg .pred 	%p<11>;
	.reg .b32 	%r<71>;
	.reg .b32 	%f<185>;
	.reg .b64 	%rd<13>;
	// demoted variable
	.shared .align 4 .b8 _ZZ11main_kernelE15PadInput_shared[576];
	// demoted variable
	.shared .align 4 .b8 _ZZ11main_kernelE13weight_shared[6144];
	ld.param.u64 	%rd3, [main_kernel_param_0];
	ld.param.u64 	%rd4, [main_kernel_param_1];
	ld.param.u64 	%rd5, [main_kernel_param_2];
	cvta.to.global.u64 	%rd1, %rd5;
	cvta.to.global.u64 	%rd2, %rd4;
	mov.u32 	%r1, %ctaid.x;
	mul.hi.u32 	%r29, %r1, -1840700269;
	shr.u32 	%r30, %r29, 6;
	mul.lo.s32 	%r31, %r30, 112;
	sub.s32 	%r32, %r1, %r31;
	shr.u32 	%r2, %r32, 4;
	sub.s32 	%r3, 8, %r2;
	mov.u32 	%r4, %tid.x;
	shr.u32 	%r5, %r1, 4;
	shl.b32 	%r33, %r4, 7;
	shl.b32 	%r34, %r4, 2;
	or.b32  	%r35, %r33, %r34;
	shl.b32 	%r36, %r1, 5;
	and.b32  	%r37, %r36, 384;
	and.b32  	%r38, %r35, 3596;
	or.b32  	%r39, %r38, %r37;
	or.b32  	%r6, %r39, -4096;
	shl.b32 	%r40, %r4, 4;
	mov.u32 	%r41, _ZZ11main_kernelE15PadInput_shared;
	add.s32 	%r7, %r41, %r40;
	mov.u32 	%r42, _ZZ11main_kernelE13weight_shared;
	add.s32 	%r8, %r42, %r40;
	shl.b32 	%r43, %r4, 6;
	and.b32  	%r44, %r43, 1536;
	and.b32  	%r45, %r36, 480;
	and.b32  	%r46, %r34, 28;
	or.b32  	%r47, %r45, %r44;
	or.b32  	%r9, %r47, %r46;
	add.s32 	%r48, %r34, %r42;
	add.s32 	%r10, %r48, 256;
	mov.f32 	%f178, 0f00000000;
	mov.b32 	%r65, 0;
	mov.f32 	%f179, %f178;
	mov.f32 	%f180, %f178;
	mov.f32 	%f181, %f178;
	mov.f32 	%f182, %f178;
	mov.f32 	%f183, %f178;
	mov.f32 	%f184, %f178;
$L__BB0_1:
	setp.gt.u32 	%p2, %r4, 3;
	or.b32  	%r12, %r65, %r2;
	setp.lt.u32 	%p3, %r65, %r3;
	and.pred  	%p1, %p2, %p3;
	add.s32 	%r50, %r65, %r5;
	mad.lo.s32 	%r13, %r50, 3584, %r6;
	mul.lo.s32 	%r51, %r65, 196608;
	or.b32  	%r14, %r9, %r51;
	mov.b32 	%r66, 0;
	not.pred 	%p5, %p1;
$L__BB0_2:
	setp.eq.s32 	%p4, %r12, 0;
	bar.sync 	0;
	mov.f32 	%f167, 0f00000000;
	mov.f32 	%f168, 0f00000000;
	mov.f32 	%f169, 0f00000000;
	mov.f32 	%f170, 0f00000000;
	@%p4 bra 	$L__BB0_5;
	@%p5 bra 	$L__BB0_5;
	shl.b32 	%r52, %r66, 4;
	add.s32 	%r53, %r13, %r52;
	mul.wide.s32 	%rd6, %r53, 4;
	add.s64 	%rd7, %rd2, %rd6;
	ld.global.nc.v4.f32 	{%f170, %f169, %f168, %f167}, [%rd7];
$L__BB0_5:
	setp.gt.u32 	%p6, %r4, 3;
	st.shared.v4.f32 	[%r7], {%f170, %f169, %f168, %f167};
	@%p6 bra 	$L__BB0_7;
	mov.f32 	%f47, 0f00000000;
	st.shared.v4.f32 	[%r7+512], {%f47, %f47, %f47, %f47};
$L__BB0_7:
	shl.b32 	%r55, %r66, 13;
	add.s32 	%r56, %r14, %r55;
	mul.wide.u32 	%rd8, %r56, 4;
	add.s64 	%rd9, %rd1, %rd8;
	ld.global.nc.v4.f32 	{%f48, %f49, %f50, %f51}, [%rd9];
	st.shared.v4.f32 	[%r8], {%f48, %f49, %f50, %f51};
	ld.global.nc.v4.f32 	{%f52, %f53, %f54, %f55}, [%rd9+8192];
	st.shared.v4.f32 	[%r8+512], {%f52, %f53, %f54, %f55};
	ld.global.nc.v4.f32 	{%f56, %f57, %f58, %f59}, [%rd9+16384];
	st.shared.v4.f32 	[%r8+1024], {%f56, %f57, %f58, %f59};
	ld.global.nc.v4.f32 	{%f60, %f61, %f62, %f63}, [%rd9+24576];
	st.shared.v4.f32 	[%r8+1536], {%f60, %f61, %f62, %f63};
	ld.global.nc.v4.f32 	{%f64, %f65, %f66, %f67}, [%rd9+262144];
	st.shared.v4.f32 	[%r8+2048], {%f64, %f65, %f66, %f67};
	ld.global.nc.v4.f32 	{%f68, %f69, %f70, %f71}, [%rd9+270336];
	st.shared.v4.f32 	[%r8+2560], {%f68, %f69, %f70, %f71};
	ld.global.nc.v4.f32 	{%f72, %f73, %f74, %f75}, [%rd9+278528];
	st.shared.v4.f32 	[%r8+3072], {%f72, %f73, %f74, %f75};
	ld.global.nc.v4.f32 	{%f76, %f77, %f78, %f79}, [%rd9+286720];
	st.shared.v4.f32 	[%r8+3584], {%f76, %f77, %f78, %f79};
	ld.global.nc.v4.f32 	{%f80, %f81, %f82, %f83}, [%rd9+524288];
	st.shared.v4.f32 	[%r8+4096], {%f80, %f81, %f82, %f83};
	ld.global.nc.v4.f32 	{%f84, %f85, %f86, %f87}, [%rd9+532480];
	st.shared.v4.f32 	[%r8+4608], {%f84, %f85, %f86, %f87};
	ld.global.nc.v4.f32 	{%f88, %f89, %f90, %f91}, [%rd9+540672];
	st.shared.v4.f32 	[%r8+5120], {%f88, %f89, %f90, %f91};
	ld.global.nc.v4.f32 	{%f92, %f93, %f94, %f95}, [%rd9+548864];
	st.shared.v4.f32 	[%r8+5632], {%f92, %f93, %f94, %f95};
	bar.sync 	0;
	mov.b32 	%r67, 0;
$L__BB0_8:
	shl.b32 	%r58, %r67, 6;
	add.s32 	%r60, %r41, %r58;
	add.s32 	%r69, %r60, 200;
	shl.b32 	%r61, %r67, 11;
	add.s32 	%r68, %r10, %r61;
	mov.b32 	%r70, 200;
$L__BB0_9:
	ld.shared.f32 	%f96, [%r69+-200];
	ld.shared.f32 	%f97, [%r68+-256];
	fma.rn.f32 	%f98, %f96, %f97, %f178;
	ld.shared.f32 	%f99, [%r69+-136];
	fma.rn.f32 	%f100, %f97, %f99, %f179;
	ld.shared.f32 	%f101, [%r69+-72];
	fma.rn.f32 	%f102, %f101, %f97, %f180;
	ld.shared.f32 	%f103, [%r69+-8];
	fma.rn.f32 	%f104, %f97, %f103, %f181;
	ld.shared.f32 	%f105, [%r69+56];
	fma.rn.f32 	%f106, %f105, %f97, %f182;
	ld.shared.f32 	%f107, [%r69+120];
	fma.rn.f32 	%f108, %f97, %f107, %f183;
	ld.shared.f32 	%f109, [%r69+184];
	fma.rn.f32 	%f110, %f109, %f97, %f184;
	ld.shared.f32 	%f111, [%r69+-196];
	ld.shared.f32 	%f112, [%r68+-128];
	fma.rn.f32 	%f113, %f111, %f112, %f98;
	ld.shared.f32 	%f114, [%r69+-132];
	fma.rn.f32 	%f115, %f112, %f114, %f100;
	ld.shared.f32 	%f116, [%r69+-68];
	fma.rn.f32 	%f117, %f116, %f112, %f102;
	ld.shared.f32 	%f118, [%r69+-4];
	fma.rn.f32 	%f119, %f112, %f118, %f104;
	ld.shared.f32 	%f120, [%r69+60];
	fma.rn.f32 	%f121, %f120, %f112, %f106;
	ld.shared.f32 	%f122, [%r69+124];
	fma.rn.f32 	%f123, %f112, %f122, %f108;
	ld.shared.f32 	%f124, [%r69+188];
	fma.rn.f32 	%f125, %f124, %f112, %f110;
	ld.shared.f32 	%f126, [%r69+-192];
	ld.shared.f32 	%f127, [%r68];
	fma.rn.f32 	%f128, %f126, %f127, %f113;
	ld.shared.f32 	%f129, [%r69+-128];
	fma.rn.f32 	%f130, %f127, %f129, %f115;
	ld.shared.f32 	%f131, [%r69+-64];
	fma.rn.f32 	%f132, %f131, %f127, %f117;
	ld.shared.f32 	%f133, [%r69];
	fma.rn.f32 	%f134, %f127, %f133, %f119;
	ld.shared.f32 	%f135, [%r69+64];
	fma.rn.f32 	%f136, %f135, %f127, %f121;
	ld.shared.f32 	%f137, [%r69+128];
	fma.rn.f32 	%f138, %f127, %f137, %f123;
	ld.shared.f32 	%f139, [%r69+192];
	fma.rn.f32 	%f140, %f139, %f127, %f125;
	ld.shared.f32 	%f141, [%r69+-188];
	ld.shared.f32 	%f142, [%r68+128];
	fma.rn.f32 	%f178, %f141, %f142, %f128;
	ld.shared.f32 	%f143, [%r69+-124];
	fma.rn.f32 	%f179, %f142, %f143, %f130;
	ld.shared.f32 	%f144, [%r69+-60];
	fma.rn.f32 	%f180, %f144, %f142, %f132;
	ld.shared.f32 	%f145, [%r69+4];
	fma.rn.f32 	%f181, %f142, %f145, %f134;
	ld.shared.f32 	%f146, [%r69+68];
	fma.rn.f32 	%f182, %f146, %f142, %f136;
	ld.shared.f32 	%f147, [%r69+132];
	fma.rn.f32 	%f183, %f142, %f147, %f138;
	ld.shared.f32 	%f148, [%r69+196];
	fma.rn.f32 	%f184, %f148, %f142, %f140;
	add.s32 	%r70, %r70, 16;
	add.s32 	%r69, %r69, 16;
	add.s32 	%r68, %r68, 512;
	setp.ne.s32 	%p7, %r70, 264;
	@%p7 bra 	$L__BB0_9;
	add.s32 	%r67, %r67, 1;
	setp.ne.s32 	%p8, %r67, 3;
	@%p8 bra 	$L__BB0_8;
	add.s32 	%r66, %r66, 1;
	setp.ne.s32 	%p9, %r66, 8;
	@%p9 bra 	$L__BB0_2;
	add.s32 	%r65, %r65, 1;
	setp.ne.s32 	%p10, %r65, 3;
	@%p10 bra 	$L__BB0_1;
	cvta.to.global.u64 	%rd10, %rd3;
	or.b32  	%r63, %r36, %r4;
	mad.lo.s32 	%r64, %r5, 3072, %r63;
	mul.wide.u32 	%rd11, %r64, 4;
	add.s64 	%rd12, %rd10, %rd11;
	st.global.f32 	[%rd12], %f178;
	st.global.f32 	[%rd12+2048], %f179;
	st.global.f32 	[%rd12+4096], %f180;
	st.global.f32 	[%rd12+6144], %f181;
	st.global.f32 	[%rd12+8192], %f182;
	st.global.f32 	[%rd12+10240], %f183;
	st.global.f32 	[%rd12+12288], %f184;
	ret;

}


// ===== COMPILED SASS (sm_100) =====

	.target	sm_100

	.elftype	@"ET_EXEC"


//--------------------- .note.nv.tkinfo           --------------------------
	.section	.note.nv.tkinfo,"",@"SHT_NOTE"
	.sectionflags	@"SHF_NOTE_NV_TKINFO"
	.tkinfo
        /*0018*/ 	.word	0x00000002
        /*0030*/ 	.string	""
        /*0030*/ 	.string	"ptxas"
        /*0030*/ 	.string	"Cuda compilation tools, release 13.0, V13.0.88"
        /*0030*/ 	.string	"Build cuda_13.0.r13.0/compiler.36424714_0"
        /*0030*/ 	.string	"-arch sm_100 -m 64 "



//--------------------- .note.nv.cuinfo           --------------------------
	.section	.note.nv.cuinfo,"",@"SHT_NOTE"
	.sectionflags	@"SHF_NOTE_NV_CUINFO"
        /*0018*/ 	.short	0x0002
        /*001a*/ 	.short	0x0064
        /*001c*/ 	.short	0x0082
	.zero		2


//--------------------- .nv.info                  --------------------------
	.section	.nv.info,"",@"SHT_CUDA_INFO"
	.align	4


	//----- nvinfo : EIATTR_REGCOUNT
	.align		4
        /*0000*/ 	.byte	0x04, 0x2f
        /*0002*/ 	.short	(.L_1 - .L_0)
	.align		4
.L_0:
        /*0004*/ 	.word	index@(main_kernel)
        /*0008*/ 	.word	0x00000044


	//----- nvinfo : EIATTR_FRAME_SIZE
	.align		4
.L_1:
        /*000c*/ 	.byte	0x04, 0x11
        /*000e*/ 	.short	(.L_3 - .L_2)
	.align		4
.L_2:
        /*0010*/ 	.word	index@(main_kernel)
        /*0014*/ 	.word	0x00000000


	//----- nvinfo : EIATTR_MIN_STACK_SIZE
	.align		4
.L_3:
        /*0018*/ 	.byte	0x04, 0x12
        /*001a*/ 	.short	(.L_5 - .L_4)
	.align		4
.L_4:
        /*001c*/ 	.word	index@(main_kernel)
        /*0020*/ 	.word	0x00000000
.L_5:


//--------------------- .nv.compat                --------------------------
	.section	.nv.compat,"",@"SHT_CUDA_COMPAT_INFO"
	.align	4
        /*0000*/ 	.byte	0x02, 0x09, 0x00, 0x00, 0x02, 0x02, 0x01, 0x00, 0x02, 0x05, 0x05, 0x00, 0x03, 0x07, 0x01, 0x01
        /*0010*/ 	.byte	0x02, 0x03, 0x00, 0x00, 0x02, 0x06, 0x01, 0x00, 0x04, 0x0b, 0x08, 0x00, 0x09, 0x00, 0x00, 0x00
        /*0020*/ 	.byte	0x00, 0x00, 0x00, 0x00


//--------------------- .nv.info.main_kernel      --------------------------
	.section	.nv.info.main_kernel,"",@"SHT_CUDA_INFO"
	.sectionflags	@""
	.align	4


	//----- nvinfo : EIATTR_CUDA_API_VERSION
	.align		4
        /*0000*/ 	.byte	0x04, 0x37
        /*0002*/ 	.short	(.L_7 - .L_6)
.L_6:
        /*0004*/ 	.word	0x00000082


	//----- nvinfo : EIATTR_KPARAM_INFO
	.align		4
.L_7:
        /*0008*/ 	.byte	0x04, 0x17
        /*000a*/ 	.short	(.L_9 - .L_8)
.L_8:
        /*000c*/ 	.word	0x00000000
        /*0010*/ 	.short	0x0002
        /*0012*/ 	.short	0x0010
        /*0014*/ 	.byte	0x00, 0xf5, 0x21, 0x00


	//----- nvinfo : EIATTR_KPARAM_INFO
	.align		4
.L_9:
        /*0018*/ 	.byte	0x04, 0x17
        /*001a*/ 	.short	(.L_11 - .L_10)
.L_10:
        /*001c*/ 	.word	0x00000000
        /*0020*/ 	.short	0x0001
        /*0022*/ 	.short	0x0008
        /*0024*/ 	.byte	0x00, 0xf5, 0x21, 0x00


	//----- nvinfo : EIATTR_KPARAM_INFO
	.align		4
.L_11:
        /*0028*/ 	.byte	0x04, 0x17
        /*002a*/ 	.short	(.L_13 - .L_12)
.L_12:
        /*002c*/ 	.word	0x00000000
        /*0030*/ 	.short	0x0000
        /*0032*/ 	.short	0x0000
        /*0034*/ 	.byte	0x00, 0xf5, 0x21, 0x00


	//----- nvinfo : EIATTR_SPARSE_MMA_MASK
	.align		4
.L_13:
        /*0038*/ 	.byte	0x03, 0x50
        /*003a*/ 	.short	0x0000


	//----- nvinfo : EIATTR_MAXREG_COUNT
	.align		4
        /*003c*/ 	.byte	0x03, 0x1b
        /*003e*/ 	.short	0x00ff


	//----- nvinfo : EIATTR_NUM_BARRIERS
	.align		4
        /*0040*/ 	.byte	0x02, 0x4c
        /*0042*/ 	.byte	0x01
	.zero		1


	//----- nvinfo : EIATTR_MERCURY_ISA_VERSION
	.align		4
        /*0044*/ 	.byte	0x03, 0x5f
        /*0046*/ 	.short	0x0101


	//----- nvinfo : EIATTR_VRC_CTA_INIT_COUNT
	.align		4
        /*0048*/ 	.byte	0x02, 0x4a
	.zero		1
	.zero		1


	//----- nvinfo : EIATTR_EXIT_INSTR_OFFSETS
	.align		4
        /*004c*/ 	.byte	0x04, 0x1c
        /*004e*/ 	.short	(.L_15 - .L_14)


	//   ....[0]....
.L_14:
        /*0050*/ 	.word	0x00001040


	//----- nvinfo : EIATTR_MAX_THREADS
	.align		4
.L_15:
        /*0054*/ 	.byte	0x04, 0x05
        /*0056*/ 	.short	(.L_17 - .L_16)
.L_16:
        /*0058*/ 	.word	0x00000020
        /*005c*/ 	.word	0x00000001
        /*0060*/ 	.word	0x00000001


	//----- nvinfo : EIATTR_CBANK_PARAM_SIZE
	.align		4
.L_17:
        /*0064*/ 	.byte	0x03, 0x19
        /*0066*/ 	.short	0x0018


	//----- nvinfo : EIATTR_PARAM_CBANK
	.align		4
        /*0068*/ 	.byte	0x04, 0x0a
        /*006a*/ 	.short	(.L_19 - .L_18)
	.align		4
.L_18:
        /*006c*/ 	.word	index@(.nv.constant0.main_kernel)
        /*0070*/ 	.short	0x0380
        /*0072*/ 	.short	0x0018


	//----- nvinfo : EIATTR_SW_WAR
	.align		4
.L_19:
        /*0074*/ 	.byte	0x04, 0x36
        /*0076*/ 	.short	(.L_21 - .L_20)
.L_20:
        /*0078*/ 	.word	0x00000008
.L_21:


//--------------------- .nv.callgraph             --------------------------
	.section	.nv.callgraph,"",@"SHT_CUDA_CALLGRAPH"
	.align	4
	.sectionentsize	8
	.align		4
        /*0000*/ 	.word	0x00000000
	.align		4
        /*0004*/ 	.word	0xffffffff
	.align		4
        /*0008*/ 	.word	0x00000000
	.align		4
        /*000c*/ 	.word	0xfffffffe
	.align		4
        /*0010*/ 	.word	0x00000000
	.align		4
        /*0014*/ 	.word	0xfffffffd
	.align		4
        /*0018*/ 	.word	0x00000000
	.align		4
        /*001c*/ 	.word	0xfffffffc


//--------------------- .text.main_kernel         --------------------------
	.section	.text.main_kernel,"ax",@progbits
	.align	128
        .global         main_kernel
        .type           main_kernel,@function
        .size           main_kernel,(.L_x_4 - main_kernel)
        .other          main_kernel,@"STO_CUDA_ENTRY STV_DEFAULT"
main_kernel:
.text.main_kernel:
[----:B------:R-:W-:Y:S01]  /*0000*/  LDC R1, c[0x0][0x37c] ;  /* 0x0000df00ff017b82 */ /* 0x000fe20000000800 */
[----:B------:R-:W0:Y:S01]  /*0010*/  S2R R7, SR_CTAID.X ;  /* 0x0000000000077919 */ /* 0x000e220000002500 */
[----:B------:R-:W-:Y:S01]  /*0020*/  MOV R55, 0x400 ;  /* 0x0000040000377802 */ /* 0x000fe20000000f00 */
[----:B------:R-:W-:Y:S01]  /*0030*/  HFMA2 R50, -RZ, RZ, 0, 0 ;  /* 0x00000000ff327431 */ /* 0x000fe200000001ff */
[----:B------:R-:W-:Y:S01]  /*0040*/  CS2R R36, SRZ ;  /* 0x0000000000247805 */ /* 0x000fe2000001ff00 */
[----:B------:R-:W1:Y:S01]  /*0050*/  S2R R53, SR_CgaCtaId ;  /* 0x0000000000357919 */ /* 0x000e620000008800 */
[----:B------:R-:W-:Y:S01]  /*0060*/  IADD3 R2, PT, PT, R55, 0x240, RZ ;  /* 0x0000024037027810 */ /* 0x000fe20007ffe0ff */
[----:B------:R-:W-:Y:S01]  /*0070*/  HFMA2 R47, -RZ, RZ, 0, 0 ;  /* 0x00000000ff2f7431 */ /* 0x000fe200000001ff */
[----:B------:R-:W-:Y:S01]  /*0080*/  CS2R R38, SRZ ;  /* 0x0000000000267805 */ /* 0x000fe2000001ff00 */
[----:B------:R-:W2:Y:S01]  /*0090*/  S2R R0, SR_TID.X ;  /* 0x0000000000007919 */ /* 0x000ea20000002100 */
[----:B------:R-:W-:Y:S01]  /*00a0*/  MOV R43, RZ ;  /* 0x000000ff002b7202 */ /* 0x000fe20000000f00 */
[----:B------:R-:W3:Y:S01]  /*00b0*/  LDCU.64 UR4, c[0x0][0x358] ;  /* 0x00006b00ff0477ac */ /* 0x000ee20008000a00 */
[----:B------:R-:W-:-:S02]  /*00c0*/  MOV R40, RZ ;  /* 0x000000ff00287202 */ /* 0x000fc40000000f00 */
[----:B0-----:R-:W-:Y:S02]  /*00d0*/  SHF.L.U32 R57, R7, 0x5, RZ ;  /* 0x0000000507397819 */ /* 0x001fe400000006ff */
[----:B------:R-:W-:Y:S02]  /*00e0*/  SHF.R.U32.HI R58, RZ, 0x4, R7 ;  /* 0x00000004ff3a7819 */ /* 0x000fe40000011607 */
[C---:B-1----:R-:W-:Y:S02]  /*00f0*/  LEA R55, R53.reuse, R55, 0x18 ;  /* 0x0000003735377211 */ /* 0x042fe400078ec0ff */
[----:B------:R-:W-:Y:S01]  /*0100*/  LEA R53, R53, R2, 0x18 ;  /* 0x0000000235357211 */ /* 0x000fe200078ec0ff */
[----:B------:R-:W-:Y:S01]  /*0110*/  IMAD.HI.U32 R2, R7, -0x6db6db6d, RZ ;  /* 0x9249249307027827 */ /* 0x000fe200078e00ff */
[----:B--2---:R-:W-:Y:S02]  /*0120*/  SHF.L.U32 R3, R0, 0x6, RZ ;  /* 0x0000000600037819 */ /* 0x004fe400000006ff */
[----:B------:R-:W-:-:S02]  /*0130*/  LOP3.LUT R4, R57, 0x1e0, RZ, 0xc0, !PT ;  /* 0x000001e039047812 */ /* 0x000fc400078ec0ff */
[----:B------:R-:W-:Y:S02]  /*0140*/  SHF.R.U32.HI R2, RZ, 0x6, R2 ;  /* 0x00000006ff027819 */ /* 0x000fe40000011602 */
[----:B------:R-:W-:Y:S02]  /*0150*/  LOP3.LUT R5, R4, 0x600, R3, 0xf8, !PT ;  /* 0x0000060004057812 */ /* 0x000fe400078ef803 */
[----:B------:R-:W-:Y:S01]  /*0160*/  SHF.L.U32 R3, R0, 0x7, RZ ;  /* 0x0000000700037819 */ /* 0x000fe200000006ff */
[----:B------:R-:W-:Y:S01]  /*0170*/  IMAD R2, R2, -0x70, R7 ;  /* 0xffffff9002027824 */ /* 0x000fe200078e0207 */
[C---:B------:R-:W-:Y:S02]  /*0180*/  SHF.L.U32 R4, R0.reuse, 0x2, RZ ;  /* 0x0000000200047819 */ /* 0x040fe400000006ff */
[----:B------:R-:W-:Y:S02]  /*0190*/  LEA R54, R0, R55, 0x4 ;  /* 0x0000003700367211 */ /* 0x000fe400078e20ff */
[----:B------:R-:W-:-:S02]  /*01a0*/  LOP3.LUT R6, R3, 0xe0c, R4, 0xc8, !PT ;  /* 0x00000e0c03067812 */ /* 0x000fc400078ec804 */
[----:B------:R-:W-:Y:S02]  /*01b0*/  SHF.R.U32.HI R60, RZ, 0x4, R2 ;  /* 0x00000004ff3c7819 */ /* 0x000fe40000011602 */
[----:B------:R-:W-:Y:S02]  /*01c0*/  LOP3.LUT R6, R6, 0x180, R57, 0xf8, !PT ;  /* 0x0000018006067812 */ /* 0x000fe400078ef839 */
[----:B------:R-:W-:Y:S02]  /*01d0*/  IADD3 R51, PT, PT, R4, 0x100, R53 ;  /* 0x0000010004337810 */ /* 0x000fe40007ffe035 */
[----:B------:R-:W-:Y:S02]  /*01e0*/  LOP3.LUT R52, R5, 0x1c, R4, 0xf8, !PT ;  /* 0x0000001c05347812 */ /* 0x000fe400078ef804 */
[----:B------:R-:W-:Y:S02]  /*01f0*/  LEA R53, R0, R53, 0x4 ;  /* 0x0000003500357211 */ /* 0x000fe400078e20ff */
[----:B------:R-:W-:-:S02]  /*0200*/  LOP3.LUT R56, R6, 0xfffff000, RZ, 0xfc, !PT ;  /* 0xfffff00006387812 */ /* 0x000fc400078efcff */
[----:B---3--:R-:W-:-:S07]  /*0210*/  IADD3 R59, PT, PT, -R60, 0x8, RZ ;  /* 0x000000083c3b7810 */ /* 0x008fce0007ffe1ff */
.L_x_2:
[C---:B------:R-:W-:Y:S01]  /*0220*/  ISETP.GE.U32.AND P0, PT, R50.reuse, R59, PT ;  /* 0x0000003b3200720c */ /* 0x040fe20003f06070 */
[----:B------:R-:W-:Y:S01]  /*0230*/  IMAD R3, R50, 0x30000, R52 ;  /* 0x0003000032037824 */ /* 0x000fe200078e0234 */
[-C--:B------:R-:W-:Y:S02]  /*0240*/  IADD3 R5, PT, PT, R58, R50.reuse, RZ ;  /* 0x000000323a057210 */ /* 0x080fe40007ffe0ff */
[----:B------:R-:W-:Y:S02]  /*0250*/  MOV R2, R50 ;  /* 0x0000003200027202 */ /* 0x000fe40000000f00 */
[----:B------:R-:W-:Y:S01]  /*0260*/  IADD3 R50, PT, PT, R50, 0x1, RZ ;  /* 0x0000000132327810 */ /* 0x000fe20007ffe0ff */
[----:B------:R-:W-:Y:S01]  /*0270*/  IMAD R48, R5, 0xe00, R56 ;  /* 0x00000e0005307824 */ /* 0x000fe200078e0238 */
[----:B------:R-:W-:Y:S02]  /*0280*/  ISETP.GT.U32.AND P0, PT, R0, 0x3, !P0 ;  /* 0x000000030000780c */ /* 0x000fe40004704070 */
[----:B------:R-:W-:-:S02]  /*0290*/  ISETP.NE.AND P2, PT, R50, 0x3, PT ;  /* 0x000000033200780c */ /* 0x000fc40003f45270 */
[----:B------:R-:W-:-:S11]  /*02a0*/  MOV R49, RZ ;  /* 0x000000ff00317202 */ /* 0x000fd60000000f00 */
.L_x_1:
[----:B------:R-:W-:Y:S01]  /*02b0*/  BAR.SYNC.DEFER_BLOCKING 0x0 ;  /* 0x0000000000007b1d */ /* 0x000fe20000010000 */
[----:B------:R-:W-:Y:S02]  /*02c0*/  LOP3.LUT P1, RZ, R2, R60, RZ, 0xfc, !PT ;  /* 0x0000003c02ff7212 */ /* 0x000fe4000782fcff */
[----:B------:R-:W-:Y:S02]  /*02d0*/  CS2R R6, SRZ ;  /* 0x0000000000067805 */ /* 0x000fe4000001ff00 */
[----:B------:R-:W-:Y:S02]  /*02e0*/  LEA R9, R49, R3, 0xd ;  /* 0x0000000331097211 */ /* 0x000fe400078e68ff */
[----:B------:R-:W-:Y:S01]  /*02f0*/  PLOP3.LUT P1, PT, P1, P0, PT, 0x2f, 0xf2 ;  /* 0x0000000000f2781c */ /* 0x000fe20000f20577 */
[----:B------:R-:W0:-:S12]  /*0300*/  LDC.64 R44, c[0x0][0x390] ;  /* 0x0000e400ff2c7b82 */ /* 0x000e180000000a00 */
[----:B------:R-:W1:Y:S01]  /*0310*/  @!P1 LDC.64 R24, c[0x0][0x388] ;  /* 0x0000e200ff189b82 */ /* 0x000e620000000a00 */
[----:B------:R-:W-:Y:S01]  /*0320*/  @!P1 LEA R5, R49, R48, 0x4 ;  /* 0x0000003031059211 */ /* 0x000fe200078e20ff */
[----:B0-----:R-:W-:-:S05]  /*0330*/  IMAD.WIDE.U32 R44, R9, 0x4, R44 ;  /* 0x00000004092c7825 */ /* 0x001fca00078e002c */
[----:B------:R-:W2:Y:S04]  /*0340*/  LDG.E.128.CONSTANT R8, desc[UR4][R44.64] ;  /* 0x000000042c087981 */ /* 0x000ea8000c1e9d00 */
[----:B------:R-:W3:Y:S01]  /*0350*/  LDG.E.128.CONSTANT R12, desc[UR4][R44.64+0x2000] ;  /* 0x002000042c0c7981 */ /* 0x000ee2000c1e9d00 */
[----:B-1----:R-:W-:Y:S01]  /*0360*/  @!P1 IMAD.WIDE R24, R5, 0x4, R24 ;  /* 0x0000000405189825 */ /* 0x002fe200078e0218 */
[----:B------:R-:W-:Y:S02]  /*0370*/  CS2R R4, SRZ ;  /* 0x0000000000047805 */ /* 0x000fe4000001ff00 */
[----:B------:R-:W4:Y:S04]  /*0380*/  LDG.E.128.CONSTANT R16, desc[UR4][R44.64+0x4000] ;  /* 0x004000042c107981 */ /* 0x000f28000c1e9d00 */
[----:B------:R-:W5:Y:S04]  /*0390*/  LDG.E.128.CONSTANT R20, desc[UR4][R44.64+0x6000] ;  /* 0x006000042c147981 */ /* 0x000f68000c1e9d00 */
[----:B------:R-:W2:Y:S01]  /*03a0*/  @!P1 LDG.E.128.CONSTANT R4, desc[UR4][R24.64] ;  /* 0x0000000418049981 */ /* 0x000ea2000c1e9d00 */
[----:B------:R-:W-:-:S03]  /*03b0*/  ISETP.GT.U32.AND P1, PT, R0, 0x3, PT ;  /* 0x000000030000780c */ /* 0x000fc60003f24070 */
[----:B------:R-:W5:Y:S04]  /*03c0*/  LDG.E.128.CONSTANT R28, desc[UR4][R44.64+0x84000] ;  /* 0x084000042c1c7981 */ /* 0x000f68000c1e9d00 */
[----:B------:R-:W5:Y:S04]  /*03d0*/  LDG.E.128.CONSTANT R32, desc[UR4][R44.64+0x86000] ;  /* 0x086000042c207981 */ /* 0x000f68000c1e9d00 */
[----:B------:R-:W5:Y:S04]  /*03e0*/  LDG.E.128.CONSTANT R24, desc[UR4][R44.64+0x82000] ;  /* 0x082000042c187981 */ /* 0x000f68000c1e9d00 */
[----:B------:R-:W-:Y:S04]  /*03f0*/  @!P1 STS.128 [R54+0x200], RZ ;  /* 0x000200ff36009388 */ /* 0x000fe80000000c00 */
[----:B--2---:R0:W-:Y:S04]  /*0400*/  STS.128 [R54], R4 ;  /* 0x0000000436007388 */ /* 0x0041e80000000c00 */
[----:B------:R1:W-:Y:S04]  /*0410*/  STS.128 [R53], R8 ;  /* 0x0000000835007388 */ /* 0x0003e80000000c00 */
[----:B---3--:R2:W-:Y:S04]  /*0420*/  STS.128 [R53+0x200], R12 ;  /* 0x0002000c35007388 */ /* 0x0085e80000000c00 */
[----:B----4-:R3:W-:Y:S04]  /*0430*/  STS.128 [R53+0x400], R16 ;  /* 0x0004001035007388 */ /* 0x0107e80000000c00 */
[----:B-----5:R4:W-:Y:S04]  /*0440*/  STS.128 [R53+0x600], R20 ;  /* 0x0006001435007388 */ /* 0x0209e80000000c00 */
[----:B0-----:R-:W5:Y:S04]  /*0450*/  LDG.E.128.CONSTANT R4, desc[UR4][R44.64+0x40000] ;  /* 0x040000042c047981 */ /* 0x001f68000c1e9d00 */
[----:B-1----:R-:W5:Y:S04]  /*0460*/  LDG.E.128.CONSTANT R8, desc[UR4][R44.64+0x42000] ;  /* 0x042000042c087981 */ /* 0x002f68000c1e9d00 */
[----:B--2---:R-:W2:Y:S04]  /*0470*/  LDG.E.128.CONSTANT R12, desc[UR4][R44.64+0x44000] ;  /* 0x044000042c0c7981 */ /* 0x004ea8000c1e9d00 */
[----:B---3--:R-:W3:Y:S04]  /*0480*/  LDG.E.128.CONSTANT R16, desc[UR4][R44.64+0x46000] ;  /* 0x046000042c107981 */ /* 0x008ee8000c1e9d00 */
[----:B----4-:R-:W4:Y:S04]  /*0490*/  LDG.E.128.CONSTANT R20, desc[UR4][R44.64+0x80000] ;  /* 0x080000042c147981 */ /* 0x010f28000c1e9d00 */
[----:B------:R0:W-:Y:S04]  /*04a0*/  STS.128 [R53+0x1200], R24 ;  /* 0x0012001835007388 */ /* 0x0001e80000000c00 */
[----:B------:R0:W-:Y:S04]  /*04b0*/  STS.128 [R53+0x1400], R28 ;  /* 0x0014001c35007388 */ /* 0x0001e80000000c00 */
[----:B------:R0:W-:Y:S01]  /*04c0*/  STS.128 [R53+0x1600], R32 ;  /* 0x0016002035007388 */ /* 0x0001e20000000c00 */
[----:B------:R-:W-:-:S03]  /*04d0*/  HFMA2 R61, -RZ, RZ, 0, 0 ;  /* 0x00000000ff3d7431 */ /* 0x000fc600000001ff */
[----:B-----5:R0:W-:Y:S04]  /*04e0*/  STS.128 [R53+0x800], R4 ;  /* 0x0008000435007388 */ /* 0x0201e80000000c00 */
[----:B------:R0:W-:Y:S04]  /*04f0*/  STS.128 [R53+0xa00], R8 ;  /* 0x000a000835007388 */ /* 0x0001e80000000c00 */
[----:B--2---:R0:W-:Y:S04]  /*0500*/  STS.128 [R53+0xc00], R12 ;  /* 0x000c000c35007388 */ /* 0x0041e80000000c00 */
[----:B---3--:R0:W-:Y:S04]  /*0510*/  STS.128 [R53+0xe00], R16 ;  /* 0x000e001035007388 */ /* 0x0081e80000000c00 */
[----:B----4-:R0:W-:Y:S01]  /*0520*/  STS.128 [R53+0x1000], R20 ;  /* 0x0010001435007388 */ /* 0x0101e20000000c00 */
[----:B------:R-:W-:Y:S06]  /*0530*/  BAR.SYNC.DEFER_BLOCKING 0x0 ;  /* 0x0000000000007b1d */ /* 0x000fec0000010000 */
.L_x_0:
[C---:B------:R-:W-:Y:S02]  /*0540*/  LEA R63, R61.reuse, R51, 0xb ;  /* 0x000000333d3f7211 */ /* 0x040fe400078e58ff */
[C---:B------:R-:W-:Y:S02]  /*0550*/  LEA R62, R61.reuse, R55, 0x6 ;  /* 0x000000373d3e7211 */ /* 0x040fe400078e30ff */
[----:B------:R-:W-:Y:S01]  /*0560*/  IADD3 R61, PT, PT, R61, 0x1, RZ ;  /* 0x000000013d3d7810 */ /* 0x000fe20007ffe0ff */
[----:B0-----:R-:W-:Y:S03]  /*0570*/  LDS R33, [R63+-0x100] ;  /* 0xffff00003f217984 */ /* 0x001fe60000000800 */
[----:B------:R-:W-:Y:S01]  /*0580*/  ISETP.NE.AND P1, PT, R61, 0x3, PT ;  /* 0x000000033d00780c */ /* 0x000fe20003f25270 */
[----:B------:R-:W0:Y:S04]  /*0590*/  LDS.128 R16, [R62] ;  /* 0x000000003e107984 */ /* 0x000e280000000c00 */
[----:B------:R-:W1:Y:S04]  /*05a0*/  LDS R32, [R63+-0x80] ;  /* 0xffff80003f207984 */ /* 0x000e680000000800 */
[----:B------:R-:W2:Y:S04]  /*05b0*/  LDS.128 R24, [R62+0x80] ;  /* 0x000080003e187984 */ /* 0x000ea80000000c00 */
[----:B------:R-:W3:Y:S04]  /*05c0*/  LDS R45, [R63] ;  /* 0x000000003f2d7984 */ /* 0x000ee80000000800 */
[----:B------:R-:W4:Y:S04]  /*05d0*/  LDS.128 R28, [R62+0xc0] ;  /* 0x0000c0003e1c7984 */ /* 0x000f280000000c00 */
[----:B------:R-:W5:Y:S04]  /*05e0*/  LDS.128 R20, [R62+0x40] ;  /* 0x000040003e147984 */ /* 0x000f680000000c00 */
[----:B------:R-:W5:Y:S04]  /*05f0*/  LDS R44, [R63+0x80] ;  /* 0x000080003f2c7984 */ /* 0x000f680000000800 */
[----:B------:R-:W5:Y:S04]  /*0600*/  LDS.128 R8, [R62+0x100] ;  /* 0x000100003e087984 */ /* 0x000f680000000c00 */
[----:B------:R-:W5:Y:S04]  /*0610*/  LDS.128 R12, [R62+0x140] ;  /* 0x000140003e0c7984 */ /* 0x000f680000000c00 */
[----:B------:R-:W5:Y:S01]  /*0620*/  LDS.128 R4, [R62+0x180] ;  /* 0x000180003e047984 */ /* 0x000f620000000c00 */
[----:B0-----:R-:W-:-:S03]  /*0630*/  FFMA R35, R16, R33, R36 ;  /* 0x0000002110237223 */ /* 0x001fc60000000024 */
[----:B------:R-:W-:Y:S01]  /*0640*/  LDS R64, [R63+0x480] ;  /* 0x000480003f407984 */ /* 0x000fe20000000800 */
[----:B-1----:R-:W-:-:S03]  /*0650*/  FFMA R16, R32, R17, R35 ;  /* 0x0000001120107223 */ /* 0x002fc60000000023 */
[----:B------:R-:W-:Y:S01]  /*0660*/  LDS R65, [R63+0x500] ;  /* 0x000500003f417984 */ /* 0x000fe20000000800 */
[----:B--2---:R-:W-:Y:S01]  /*0670*/  FFMA R43, R33, R24, R43 ;  /* 0x00000018212b7223 */ /* 0x004fe2000000002b */
[----:B---3--:R-:W-:-:S03]  /*0680*/  FFMA R35, R45, R18, R16 ;  /* 0x000000122d237223 */ /* 0x008fc60000000010 */
[----:B------:R-:W-:Y:S01]  /*0690*/  FFMA R16, R32, R25, R43 ;  /* 0x0000001920107223 */ /* 0x000fe2000000002b */
[C---:B----4-:R-:W-:Y:S01]  /*06a0*/  FFMA R17, R33.reuse, R28, R47 ;  /* 0x0000001c21117223 */ /* 0x050fe2000000002f */
[----:B-----5:R-:W-:Y:S01]  /*06b0*/  FFMA R20, R33, R20, R39 ;  /* 0x0000001421147223 */ /* 0x020fe20000000027 */
[----:B------:R-:W-:Y:S01]  /*06c0*/  FFMA R46, R44, R19, R35 ;  /* 0x000000132c2e7223 */ /* 0x000fe20000000023 */
[----:B------:R-:W-:Y:S01]  /*06d0*/  FFMA R19, R45, R26, R16 ;  /* 0x0000001a2d137223 */ /* 0x000fe20000000010 */
[C---:B------:R-:W-:Y:S01]  /*06e0*/  FFMA R16, R32.reuse, R29, R17 ;  /* 0x0000001d20107223 */ /* 0x040fe20000000011 */
[----:B------:R-:W-:Y:S01]  /*06f0*/  FFMA R21, R32, R21, R20 ;  /* 0x0000001520157223 */ /* 0x000fe20000000014 */
[----:B------:R-:W-:Y:S01]  /*0700*/  FFMA R37, R33, R8, R37 ;  /* 0x0000000821257223 */ /* 0x000fe20000000025 */
[----:B------:R-:W-:Y:S01]  /*0710*/  FFMA R8, R44, R27, R19 ;  /* 0x0000001b2c087223 */ /* 0x000fe20000000013 */
[C---:B------:R-:W-:Y:S01]  /*0720*/  FFMA R17, R45.reuse, R30, R16 ;  /* 0x0000001e2d117223 */ /* 0x040fe20000000010 */
[----:B------:R-:W-:Y:S01]  /*0730*/  FFMA R22, R45, R22, R21 ;  /* 0x000000162d167223 */ /* 0x000fe20000000015 */
[C---:B------:R-:W-:Y:S01]  /*0740*/  FFMA R12, R33.reuse, R12, R38 ;  /* 0x0000000c210c7223 */ /* 0x040fe20000000026 */
[----:B------:R-:W-:Y:S01]  /*0750*/  FFMA R16, R32, R9, R37 ;  /* 0x0000000920107223 */ /* 0x000fe20000000025 */
[----:B------:R-:W-:Y:S01]  /*0760*/  LDS.128 R24, [R62+0x150] ;  /* 0x000150003e187984 */ /* 0x000fe20000000c00 */
[C---:B------:R-:W-:Y:S01]  /*0770*/  FFMA R47, R44.reuse, R23, R22 ;  /* 0x000000172c2f7223 */ /* 0x040fe20000000016 */
[----:B------:R-:W-:Y:S01]  /*0780*/  FFMA R33, R33, R4, R40 ;  /* 0x0000000421217223 */ /* 0x000fe20000000028 */
[C---:B------:R-:W-:Y:S01]  /*0790*/  FFMA R9, R45.reuse, R10, R16 ;  /* 0x0000000a2d097223 */ /* 0x040fe20000000010 */
[----:B------:R-:W-:Y:S01]  /*07a0*/  FFMA R4, R44, R31, R17 ;  /* 0x0000001f2c047223 */ /* 0x000fe20000000011 */
[C---:B------:R-:W-:Y:S01]  /*07b0*/  FFMA R13, R32.reuse, R13, R12 ;  /* 0x0000000d200d7223 */ /* 0x040fe2000000000c */
[----:B------:R-:W-:Y:S01]  /*07c0*/  FFMA R10, R32, R5, R33 ;  /* 0x00000005200a7223 */ /* 0x000fe20000000021 */
[----:B------:R-:W-:Y:S01]  /*07d0*/  LDS.128 R16, [R62+0x10] ;  /* 0x000010003e107984 */ /* 0x000fe20000000c00 */
[C---:B------:R-:W-:Y:S01]  /*07e0*/  FFMA R11, R44.reuse, R11, R9 ;  /* 0x0000000b2c0b7223 */ /* 0x040fe20000000009 */
[C---:B------:R-:W-:Y:S01]  /*07f0*/  FFMA R14, R45.reuse, R14, R13 ;  /* 0x0000000e2d0e7223 */ /* 0x040fe2000000000d */
[----:B------:R-:W-:Y:S01]  /*0800*/  FFMA R45, R45, R6, R10 ;  /* 0x000000062d2d7223 */ /* 0x000fe2000000000a */
[----:B------:R-:W0:Y:S02]  /*0810*/  LDS R5, [R63+0x100] ;  /* 0x000100003f057984 */ /* 0x000e240000000800 */
[C---:B------:R-:W-:Y:S01]  /*0820*/  FFMA R15, R44.reuse, R15, R14 ;  /* 0x0000000f2c0f7223 */ /* 0x040fe2000000000e */
[----:B------:R-:W-:Y:S01]  /*0830*/  FFMA R7, R44, R7, R45 ;  /* 0x000000072c077223 */ /* 0x000fe2000000002d */
[----:B------:R-:W1:Y:S04]  /*0840*/  LDS.128 R36, [R62+0x90] ;  /* 0x000090003e247984 */ /* 0x000e680000000c00 */
[----:B------:R-:W2:Y:S04]  /*0850*/  LDS.128 R40, [R62+0xd0] ;  /* 0x0000d0003e287984 */ /* 0x000ea80000000c00 */
[----:B------:R-:W3:Y:S04]  /*0860*/  LDS.128 R20, [R62+0x110] ;  /* 0x000110003e147984 */ /* 0x000ee80000000c00 */
[----:B------:R-:W4:Y:S04]  /*0870*/  LDS.128 R32, [R62+0x50] ;  /* 0x000050003e207984 */ /* 0x000f280000000c00 */
[----:B------:R-:W5:Y:S04]  /*0880*/  LDS.128 R28, [R62+0x190] ;  /* 0x000190003e1c7984 */ /* 0x000f680000000c00 */
[----:B------:R-:W5:Y:S04]  /*0890*/  LDS R12, [R63+0x180] ;  /* 0x000180003f0c7984 */ /* 0x000f680000000800 */
[----:B------:R-:W5:Y:S04]  /*08a0*/  LDS R45, [R63+0x200] ;  /* 0x000200003f2d7984 */ /* 0x000f680000000800 */
[----:B------:R-:W5:Y:S01]  /*08b0*/  LDS R44, [R63+0x280] ;  /* 0x000280003f2c7984 */ /* 0x000f620000000800 */
[----:B0-----:R-:W-:Y:S01]  /*08c0*/  FFMA R9, R16, R5, R46 ;  /* 0x0000000510097223 */ /* 0x001fe2000000002e */
[C---:B------:R-:W-:Y:S01]  /*08d0*/  FFMA R24, R5.reuse, R24, R15 ;  /* 0x0000001805187223 */ /* 0x040fe2000000000f */
[----:B-1----:R-:W-:-:S02]  /*08e0*/  FFMA R8, R5, R36, R8 ;  /* 0x0000002405087223 */ /* 0x002fc40000000008 */
[----:B------:R-:W-:Y:S01]  /*08f0*/  LDS R36, [R63+0x300] ;  /* 0x000300003f247984 */ /* 0x000fe20000000800 */
[C---:B--2---:R-:W-:Y:S01]  /*0900*/  FFMA R4, R5.reuse, R40, R4 ;  /* 0x0000002805047223 */ /* 0x044fe20000000004 */
[C---:B---3--:R-:W-:Y:S01]  /*0910*/  FFMA R13, R5.reuse, R20, R11 ;  /* 0x00000014050d7223 */ /* 0x048fe2000000000b */
[C---:B----4-:R-:W-:Y:S01]  /*0920*/  FFMA R32, R5.reuse, R32, R47 ;  /* 0x0000002005207223 */ /* 0x050fe2000000002f */
[----:B-----5:R-:W-:Y:S01]  /*0930*/  FFMA R28, R5, R28, R7 ;  /* 0x0000001c051c7223 */ /* 0x020fe20000000007 */
[C---:B------:R-:W-:Y:S02]  /*0940*/  FFMA R17, R12.reuse, R17, R9 ;  /* 0x000000110c117223 */ /* 0x040fe40000000009 */
[C---:B------:R-:W-:Y:S01]  /*0950*/  FFMA R33, R12.reuse, R33, R32 ;  /* 0x000000210c217223 */ /* 0x040fe20000000020 */
[C---:B------:R-:W-:Y:S01]  /*0960*/  FFMA R16, R12.reuse, R37, R8 ;  /* 0x000000250c107223 */ /* 0x040fe20000000008 */
[C---:B------:R-:W-:Y:S01]  /*0970*/  FFMA R41, R12.reuse, R41, R4 ;  /* 0x000000290c297223 */ /* 0x040fe20000000004 */
[C---:B------:R-:W-:Y:S01]  /*0980*/  FFMA R21, R12.reuse, R21, R13 ;  /* 0x000000150c157223 */ /* 0x040fe2000000000d */
[C---:B------:R-:W-:Y:S01]  /*0990*/  FFMA R25, R12.reuse, R25, R24 ;  /* 0x000000190c197223 */ /* 0x040fe20000000018 */
[----:B------:R-:W-:Y:S01]  /*09a0*/  FFMA R29, R12, R29, R28 ;  /* 0x0000001d0c1d7223 */ /* 0x000fe2000000001c */
[----:B------:R-:W0:Y:S01]  /*09b0*/  LDS.128 R4, [R62+0x20] ;  /* 0x000020003e047984 */ /* 0x000e220000000c00 */
[C---:B------:R-:W-:Y:S01]  /*09c0*/  FFMA R16, R45.reuse, R38, R16 ;  /* 0x000000262d107223 */ /* 0x040fe20000000010 */
[C---:B------:R-:W-:Y:S01]  /*09d0*/  FFMA R17, R45.reuse, R18, R17 ;  /* 0x000000122d117223 */ /* 0x040fe20000000011 */
[C---:B------:R-:W-:Y:S01]  /*09e0*/  FFMA R34, R45.reuse, R34, R33 ;  /* 0x000000222d227223 */ /* 0x040fe20000000021 */
[----:B------:R-:W1:Y:S01]  /*09f0*/  LDS.128 R8, [R62+0x60] ;  /* 0x000060003e087984 */ /* 0x000e620000000c00 */
[C---:B------:R-:W-:Y:S01]  /*0a00*/  FFMA R42, R45.reuse, R42, R41 ;  /* 0x0000002a2d2a7223 */ /* 0x040fe20000000029 */
[C---:B------:R-:W-:Y:S01]  /*0a10*/  FFMA R22, R45.reuse, R22, R21 ;  /* 0x000000162d167223 */ /* 0x040fe20000000015 */
[C---:B------:R-:W-:Y:S01]  /*0a20*/  FFMA R26, R45.reuse, R26, R25 ;  /* 0x0000001a2d1a7223 */ /* 0x040fe20000000019 */
[----:B------:R-:W2:Y:S01]  /*0a30*/  LDS.128 R12, [R62+0xa0] ;  /* 0x0000a0003e0c7984 */ /* 0x000ea20000000c00 */
[----:B------:R-:W-:Y:S01]  /*0a40*/  FFMA R30, R45, R30, R29 ;  /* 0x0000001e2d1e7223 */ /* 0x000fe2000000001d */
[C---:B------:R-:W-:Y:S01]  /*0a50*/  FFMA R33, R44.reuse, R39, R16 ;  /* 0x000000272c217223 */ /* 0x040fe20000000010 */
[C---:B------:R-:W-:Y:S01]  /*0a60*/  FFMA R32, R44.reuse, R19, R17 ;  /* 0x000000132c207223 */ /* 0x040fe20000000011 */
[C---:B------:R-:W-:Y:S01]  /*0a70*/  FFMA R35, R44.reuse, R35, R34 ;  /* 0x000000232c237223 */ /* 0x040fe20000000022 */
[C---:B------:R-:W-:Y:S01]  /*0a80*/  FFMA R43, R44.reuse, R43, R42 ;  /* 0x0000002b2c2b7223 */ /* 0x040fe2000000002a */
[C---:B------:R-:W-:Y:S01]  /*0a90*/  FFMA R38, R44.reuse, R23, R22 ;  /* 0x000000172c267223 */ /* 0x040fe20000000016 */
[C---:B------:R-:W-:Y:S01]  /*0aa0*/  FFMA R39, R44.reuse, R27, R26 ;  /* 0x0000001b2c277223 */ /* 0x040fe2000000001a */
[----:B------:R-:W3:Y:S01]  /*0ab0*/  LDS R37, [R63+0x380] ;  /* 0x000380003f257984 */ /* 0x000ee20000000800 */
[----:B------:R-:W-:-:S03]  /*0ac0*/  FFMA R44, R44, R31, R30 ;  /* 0x0000001f2c2c7223 */ /* 0x000fc6000000001e */
[----:B------:R-:W4:Y:S04]  /*0ad0*/  LDS.128 R16, [R62+0xe0] ;  /* 0x0000e0003e107984 */ /* 0x000f280000000c00 */
[----:B------:R-:W5:Y:S04]  /*0ae0*/  LDS.128 R20, [R62+0x120] ;  /* 0x000120003e147984 */ /* 0x000f680000000c00 */
[----:B------:R-:W5:Y:S04]  /*0af0*/  LDS.128 R24, [R62+0x160] ;  /* 0x000160003e187984 */ /* 0x000f680000000c00 */
[----:B------:R-:W5:Y:S04]  /*0b00*/  LDS.128 R28, [R62+0x1a0] ;  /* 0x0001a0003e1c7984 */ /* 0x000f680000000c00 */
[----:B------:R-:W5:Y:S01]  /*0b10*/  LDS R45, [R63+0x400] ;  /* 0x000400003f2d7984 */ /* 0x000f620000000800 */
[----:B0-----:R-:W-:Y:S01]  /*0b20*/  FFMA R4, R4, R36, R32 ;  /* 0x0000002404047223 */ /* 0x001fe20000000020 */
[C---:B-1----:R-:W-:Y:S01]  /*0b30*/  FFMA R8, R36.reuse, R8, R35 ;  /* 0x0000000824087223 */ /* 0x042fe20000000023 */
[----:B--2---:R-:W-:-:S02]  /*0b40*/  FFMA R12, R36, R12, R33 ;  /* 0x0000000c240c7223 */ /* 0x004fc40000000021 */
[----:B------:R-:W0:Y:S01]  /*0b50*/  LDS.128 R32, [R62+0x30] ;  /* 0x000030003e207984 */ /* 0x000e220000000c00 */
[C---:B---3--:R-:W-:Y:S01]  /*0b60*/  FFMA R4, R37.reuse, R5, R4 ;  /* 0x0000000525047223 */ /* 0x048fe20000000004 */
[C---:B------:R-:W-:Y:S01]  /*0b70*/  FFMA R9, R37.reuse, R9, R8 ;  /* 0x0000000925097223 */ /* 0x040fe20000000008 */
[----:B------:R-:W-:Y:S01]  /*0b80*/  FFMA R13, R37, R13, R12 ;  /* 0x0000000d250d7223 */ /* 0x000fe2000000000c */
[C---:B----4-:R-:W-:Y:S02]  /*0b90*/  FFMA R16, R36.reuse, R16, R43 ;  /* 0x0000001024107223 */ /* 0x050fe4000000002b */
[----:B------:R-:W1:Y:S01]  /*0ba0*/  LDS.128 R40, [R62+0xb0] ;  /* 0x0000b0003e287984 */ /* 0x000e620000000c00 */
[C---:B-----5:R-:W-:Y:S01]  /*0bb0*/  FFMA R20, R36.reuse, R20, R38 ;  /* 0x0000001424147223 */ /* 0x060fe20000000026 */
[----:B------:R-:W-:-:S03]  /*0bc0*/  FFMA R24, R36, R24, R39 ;  /* 0x0000001824187223 */ /* 0x000fc60000000027 */
[C---:B------:R-:W-:Y:S01]  /*0bd0*/  FFMA R20, R37.reuse, R21, R20 ;  /* 0x0000001525147223 */ /* 0x040fe20000000014 */
[----:B------:R-:W-:Y:S01]  /*0be0*/  FFMA R28, R36, R28, R44 ;  /* 0x0000001c241c7223 */ /* 0x000fe2000000002c */
[----:B------:R-:W-:Y:S01]  /*0bf0*/  FFMA R25, R37, R25, R24 ;  /* 0x0000001925197223 */ /* 0x000fe20000000018 */
[----:B------:R-:W-:Y:S01]  /*0c00*/  FFMA R6, R45, R6, R4 ;  /* 0x000000062d067223 */ /* 0x000fe20000000004 */
[C---:B------:R-:W-:Y:S01]  /*0c10*/  FFMA R4, R37.reuse, R17, R16 ;  /* 0x0000001125047223 */ /* 0x040fe20000000010 */
[----:B------:R-:W-:Y:S01]  /*0c20*/  FFMA R29, R37, R29, R28 ;  /* 0x0000001d251d7223 */ /* 0x000fe2000000001c */
[C---:B------:R-:W-:Y:S01]  /*0c30*/  FFMA R10, R45.reuse, R10, R9 ;  /* 0x0000000a2d0a7223 */ /* 0x040fe20000000009 */
[C---:B------:R-:W-:Y:S01]  /*0c40*/  FFMA R14, R45.reuse, R14, R13 ;  /* 0x0000000e2d0e7223 */ /* 0x040fe2000000000d */
[C---:B------:R-:W-:Y:S01]  /*0c50*/  FFMA R4, R45.reuse, R18, R4 ;  /* 0x000000122d047223 */ /* 0x040fe20000000004 */
[----:B------:R-:W2:Y:S01]  /*0c60*/  LDS.128 R36, [R62+0x70] ;  /* 0x000070003e247984 */ /* 0x000ea20000000c00 */
[C---:B------:R-:W-:Y:S01]  /*0c70*/  FFMA R20, R45.reuse, R22, R20 ;  /* 0x000000162d147223 */ /* 0x040fe20000000014 */
[C---:B------:R-:W-:Y:S01]  /*0c80*/  FFMA R26, R45.reuse, R26, R25 ;  /* 0x0000001a2d1a7223 */ /* 0x040fe20000000019 */
[----:B------:R-:W-:Y:S01]  /*0c90*/  FFMA R30, R45, R30, R29 ;  /* 0x0000001e2d1e7223 */ /* 0x000fe2000000001d */
[----:B------:R-:W3:Y:S01]  /*0ca0*/  LDS R16, [R63+0x580] ;  /* 0x000580003f107984 */ /* 0x000ee20000000800 */
[C---:B------:R-:W-:Y:S01]  /*0cb0*/  FFMA R9, R64.reuse, R7, R6 ;  /* 0x0000000740097223 */ /* 0x040fe20000000006 */
[C---:B------:R-:W-:Y:S01]  /*0cc0*/  FFMA R22, R64.reuse, R19, R4 ;  /* 0x0000001340167223 */ /* 0x040fe20000000004 */
[C---:B------:R-:W-:Y:S01]  /*0cd0*/  FFMA R18, R64.reuse, R11, R10 ;  /* 0x0000000b40127223 */ /* 0x040fe2000000000a */
[----:B------:R-:W4:Y:S01]  /*0ce0*/  LDS.128 R44, [R62+0xf0] ;  /* 0x0000f0003e2c7984 */ /* 0x000f220000000c00 */
[----:B------:R-:W-:Y:S01]  /*0cf0*/  FFMA R21, R64, R15, R14 ;  /* 0x0000000f40157223 */ /* 0x000fe2000000000e */
[----:B0-----:R-:W-:Y:S01]  /*0d00*/  FFMA R19, R32, R65, R9 ;  /* 0x0000004120137223 */ /* 0x001fe20000000009 */
[C---:B------:R-:W-:Y:S01]  /*0d10*/  FFMA R20, R64.reuse, R23, R20 ;  /* 0x0000001740147223 */ /* 0x040fe20000000014 */
[----:B------:R-:W0:Y:S01]  /*0d20*/  LDS.128 R4, [R62+0x130] ;  /* 0x000130003e047984 */ /* 0x000e220000000c00 */
[C---:B------:R-:W-:Y:S01]  /*0d30*/  FFMA R27, R64.reuse, R27, R26 ;  /* 0x0000001b401b7223 */ /* 0x040fe2000000001a */
[----:B------:R-:W-:-:S02]  /*0d40*/  FFMA R31, R64, R31, R30 ;  /* 0x0000001f401f7223 */ /* 0x000fc4000000001e */
[----:B------:R-:W5:Y:S04]  /*0d50*/  LDS.128 R8, [R62+0x170] ;  /* 0x000170003e087984 */ /* 0x000f680000000c00 */
[----:B------:R-:W5:Y:S01]  /*0d60*/  LDS.128 R12, [R62+0x1b0] ;  /* 0x0001b0003e0c7984 */ /* 0x000f620000000c00 */
[----:B-1----:R-:W-:-:S03]  /*0d70*/  FFMA R40, R65, R40, R21 ;  /* 0x0000002841287223 */ /* 0x002fc60000000015 */
[----:B------:R-:W1:Y:S04]  /*0d80*/  LDS R17, [R63+0x600] ;  /* 0x000600003f117984 */ /* 0x000e680000000800 */
[----:B------:R-:W1:Y:S01]  /*0d90*/  LDS R63, [R63+0x680] ;  /* 0x000680003f3f7984 */ /* 0x000e620000000800 */
[----:B--2---:R-:W-:Y:S01]  /*0da0*/  FFMA R18, R65, R36, R18 ;  /* 0x0000002441127223 */ /* 0x004fe20000000012 */
[----:B---3--:R-:W-:-:S03]  /*0db0*/  FFMA R24, R16, R33, R19 ;  /* 0x0000002110187223 */ /* 0x008fc60000000013 */
[C---:B------:R-:W-:Y:S01]  /*0dc0*/  FFMA R37, R16.reuse, R37, R18 ;  /* 0x0000002510257223 */ /* 0x040fe20000000012 */
[----:B------:R-:W-:Y:S01]  /*0dd0*/  FFMA R41, R16, R41, R40 ;  /* 0x0000002910297223 */ /* 0x000fe20000000028 */
[----:B----4-:R-:W-:-:S04]  /*0de0*/  FFMA R19, R65, R44, R22 ;  /* 0x0000002c41137223 */ /* 0x010fc80000000016 */
[----:B------:R-:W-:Y:S01]  /*0df0*/  FFMA R18, R16, R45, R19 ;  /* 0x0000002d10127223 */ /* 0x000fe20000000013 */
[C---:B0-----:R-:W-:Y:S01]  /*0e00*/  FFMA R19, R65.reuse, R4, R20 ;  /* 0x0000000441137223 */ /* 0x041fe20000000014 */
[----:B-----5:R-:W-:-:S03]  /*0e10*/  FFMA R8, R65, R8, R27 ;  /* 0x0000000841087223 */ /* 0x020fc6000000001b */
[C---:B------:R-:W-:Y:S01]  /*0e20*/  FFMA R4, R16.reuse, R5, R19 ;  /* 0x0000000510047223 */ /* 0x040fe20000000013 */
[----:B------:R-:W-:Y:S01]  /*0e30*/  FFMA R12, R65, R12, R31 ;  /* 0x0000000c410c7223 */ /* 0x000fe2000000001f */
[----:B------:R-:W-:-:S03]  /*0e40*/  FFMA R9, R16, R9, R8 ;  /* 0x0000000910097223 */ /* 0x000fc60000000008 */
[----:B------:R-:W-:Y:S01]  /*0e50*/  FFMA R13, R16, R13, R12 ;  /* 0x0000000d100d7223 */ /* 0x000fe2000000000c */
[C---:B-1----:R-:W-:Y:S01]  /*0e60*/  FFMA R38, R17.reuse, R38, R37 ;  /* 0x0000002611267223 */ /* 0x042fe20000000025 */
[C---:B------:R-:W-:Y:S01]  /*0e70*/  FFMA R24, R17.reuse, R34, R24 ;  /* 0x0000002211187223 */ /* 0x040fe20000000018 */
[C---:B------:R-:W-:Y:S01]  /*0e80*/  FFMA R42, R17.reuse, R42, R41 ;  /* 0x0000002a112a7223 */ /* 0x040fe20000000029 */
[C---:B------:R-:W-:Y:S01]  /*0e90*/  FFMA R18, R17.reuse, R46, R18 ;  /* 0x0000002e11127223 */ /* 0x040fe20000000012 */
[C---:B------:R-:W-:Y:S01]  /*0ea0*/  FFMA R4, R17.reuse, R6, R4 ;  /* 0x0000000611047223 */ /* 0x040fe20000000004 */
[C---:B------:R-:W-:Y:S01]  /*0eb0*/  FFMA R10, R17.reuse, R10, R9 ;  /* 0x0000000a110a7223 */ /* 0x040fe20000000009 */
[----:B------:R-:W-:Y:S01]  /*0ec0*/  FFMA R14, R17, R14, R13 ;  /* 0x0000000e110e7223 */ /* 0x000fe2000000000d */
[C---:B------:R-:W-:Y:S01]  /*0ed0*/  FFMA R39, R63.reuse, R39, R38 ;  /* 0x000000273f277223 */ /* 0x040fe20000000026 */
[C---:B------:R-:W-:Y:S01]  /*0ee0*/  FFMA R36, R63.reuse, R35, R24 ;  /* 0x000000233f247223 */ /* 0x040fe20000000018 */
[C---:B------:R-:W-:Y:S01]  /*0ef0*/  FFMA R43, R63.reuse, R43, R42 ;  /* 0x0000002b3f2b7223 */ /* 0x040fe2000000002a */
[C---:B------:R-:W-:Y:S01]  /*0f00*/  FFMA R47, R63.reuse, R47, R18 ;  /* 0x0000002f3f2f7223 */ /* 0x040fe20000000012 */
[C---:B------:R-:W-:Y:S01]  /*0f10*/  FFMA R37, R63.reuse, R7, R4 ;  /* 0x000000073f257223 */ /* 0x040fe20000000004 */
[C---:B------:R-:W-:Y:S01]  /*0f20*/  FFMA R38, R63.reuse, R11, R10 ;  /* 0x0000000b3f267223 */ /* 0x040fe2000000000a */
[----:B------:R-:W-:Y:S01]  /*0f30*/  FFMA R40, R63, R15, R14 ;  /* 0x0000000f3f287223 */ /* 0x000fe2000000000e */
[----:B------:R-:W-:Y:S06]  /*0f40*/  @P1 BRA `(.L_x_0) ;  /* 0xfffffff4007c1947 */ /* 0x000fec000383ffff */
[----:B------:R-:W-:-:S04]  /*0f50*/  IADD3 R49, PT, PT, R49, 0x1, RZ ;  /* 0x0000000131317810 */ /* 0x000fc80007ffe0ff */
[----:B------:R-:W-:-:S13]  /*0f60*/  ISETP.NE.AND P1, PT, R49, 0x8, PT ;  /* 0x000000083100780c */ /* 0x000fda0003f25270 */
[----:B------:R-:W-:Y:S05]  /*0f70*/  @P1 BRA `(.L_x_1) ;  /* 0xfffffff000cc1947 */ /* 0x000fea000383ffff */
[----:B------:R-:W-:Y:S05]  /*0f80*/  @P2 BRA `(.L_x_2) ;  /* 0xfffffff000a42947 */ /* 0x000fea000383ffff */
[----:B------:R-:W0:Y:S01]  /*0f90*/  LDC.64 R2, c[0x0][0x380] ;  /* 0x0000e000ff027b82 */ /* 0x000e220000000a00 */
[----:B------:R-:W-:-:S05]  /*0fa0*/  LOP3.LUT R57, R57, R0, RZ, 0xfc, !PT ;  /* 0x0000000039397212 */ /* 0x000fca00078efcff */
[----:B------:R-:W-:-:S04]  /*0fb0*/  IMAD R57, R58, 0xc00, R57 ;  /* 0x00000c003a397824 */ /* 0x000fc800078e0239 */
[----:B0-----:R-:W-:-:S05]  /*0fc0*/  IMAD.WIDE.U32 R2, R57, 0x4, R2 ;  /* 0x0000000439027825 */ /* 0x001fca00078e0002 */
[----:B------:R-:W-:Y:S04]  /*0fd0*/  STG.E desc[UR4][R2.64], R36 ;  /* 0x0000002402007986 */ /* 0x000fe8000c101904 */
[----:B------:R-:W-:Y:S04]  /*0fe0*/  STG.E desc[UR4][R2.64+0x800], R39 ;  /* 0x0008002702007986 */ /* 0x000fe8000c101904 */
[----:B------:R-:W-:Y:S04]  /*0ff0*/  STG.E desc[UR4][R2.64+0x1000], R43 ;  /* 0x0010002b02007986 */ /* 0x000fe8000c101904 */
[----:B------:R-:W-:Y:S04]  /*1000*/  STG.E desc[UR4][R2.64+0x1800], R47 ;  /* 0x0018002f02007986 */ /* 0x000fe8000c101904 */
[----:B------:R-:W-:Y:S04]  /*1010*/  STG.E desc[UR4][R2.64+0x2000], R37 ;  /* 0x0020002502007986 */ /* 0x000fe8000c101904 */
[----:B------:R-:W-:Y:S04]  /*1020*/  STG.E desc[UR4][R2.64+0x2800], R38 ;  /* 0x0028002602007986 */ /* 0x000fe8000c101904 */
[----:B------:R-:W-:Y:S01]  /*1030*/  STG.E desc[UR4][R2.64+0x3000], R40 ;  /* 0x0030002802007986 */ /* 0x000fe2000c101904 */
[----:B------:R-:W-:Y:S05]  /*1040*/  EXIT ;  /* 0x000000000000794d */ /* 0x000fea0003800000 */
.L_x_3:
[----:B------:R-:W-:-:S00]  /*1050*/  BRA `(.L_x_3) ;  /* 0xfffffffc00fc7947 */ /* 0x000fc0000383ffff */
[----:B------:R-:W-:-:S00]  /*1060*/  NOP ;  /* 0x0000000000007918 */ /* 0x000fc00000000000 */
        /* <DEDUP_REMOVED lines=9> */
.L_x_4:


//--------------------- .nv.shared.main_kernel    --------------------------
	.section	.nv.shared.main_kernel,"aw",@nobits
	.sectionflags	@""
	.align	4
.nv.shared.main_kernel:
	.zero		7744


//--------------------- .nv.shared.reserved.0     --------------------------
	.section	.nv.shared.reserved.0,"aw",@nobits
	.weak		__nv_reservedSMEM_offset_0_alias
	.size		__nv_reservedSMEM_offset_0_alias, 0, 64
	.other		__nv_reservedSMEM_offset_0_alias,@"STO_CUDA_RESERVED_SHARED STV_DEFAULT"
__nv_reservedSMEM_offset_0_alias:
	.zero		0
	.zero		64


//--------------------- .nv.constant0.main_kernel --------------------------
	.section	.nv.constant0.main_kernel,"a",@progbits
	.sectionflags	@""
	.align	4
.nv.constant0.main_kernel:
	.zero		920


//--------------------- SYMBOLS --------------------------

	.type		.nv.reservedSmem.offset0,@object
	.size		.nv.reservedSmem.offset0,0x4
	.type		.nv.reservedSmem.cap,@object
	.size		.nv.reservedSmem.cap,0x4
